//
// Generated by NVIDIA NVVM Compiler
//
// Compiler Build ID: CL-36424714
// Cuda compilation tools, release 13.0, V13.0.88
// Based on NVVM 20.0.0
//

.version 9.0
.target sm_100
.address_size 64

	// .globl	_Z11print_tablev
.extern .func  (.param .b32 func_retval0) vprintf
(
	.param .b64 vprintf_param_0,
	.param .b64 vprintf_param_1
)
;
.global .align 1 .b8 $str[14] = {37, 100, 32, 120, 32, 37, 100, 32, 61, 32, 37, 100, 10};

.visible .entry _Z11print_tablev()
{
	.local .align 8 .b8 	__local_depot0[16];
	.reg .b64 	%SP;
	.reg .b64 	%SPL;
	.reg .pred 	%p<4>;
	.reg .b32 	%r<15>;
	.reg .b64 	%rd<5>;

	mov.u64 	%SPL, __local_depot0;
	cvta.local.u64 	%SP, %SPL;
	mov.u32 	%r3, %ctaid.y;
	mov.u32 	%r4, %ntid.y;
	mov.u32 	%r5, %tid.y;
	mad.lo.s32 	%r1, %r3, %r4, %r5;
	mov.u32 	%r6, %ctaid.x;
	mov.u32 	%r7, %ntid.x;
	mov.u32 	%r8, %tid.x;
	mad.lo.s32 	%r2, %r6, %r7, %r8;
	setp.gt.u32 	%p1, %r1, 9;
	setp.gt.s32 	%p2, %r2, 9;
	or.pred  	%p3, %p1, %p2;
	@%p3 bra 	$L__BB0_2;
	add.u64 	%rd1, %SP, 0;
	add.u64 	%rd2, %SPL, 0;
	add.s32 	%r9, %r1, 1;
	add.s32 	%r10, %r2, 1;
	mad.lo.s32 	%r11, %r2, %r1, %r2;
	add.s32 	%r12, %r11, %r9;
	st.local.v2.u32 	[%rd2], {%r9, %r10};
	st.local.u32 	[%rd2+8], %r12;
	mov.u64 	%rd3, $str;
	cvta.global.u64 	%rd4, %rd3;
	{ // callseq 0, 0
	.param .b64 param0;
	st.param.b64 	[param0], %rd4;
	.param .b64 param1;
	st.param.b64 	[param1], %rd1;
	.param .b32 retval0;
	call.uni (retval0), 
	vprintf, 
	(
	param0, 
	param1
	);
	ld.param.b32 	%r13, [retval0];
	} // callseq 0
$L__BB0_2:
	ret;

}


// ===== COMPILED SASS (sm_100) =====

	.target	sm_100

	.elftype	@"ET_EXEC"


//--------------------- .note.nv.tkinfo           --------------------------
	.section	.note.nv.tkinfo,"",@"SHT_NOTE"
	.sectionflags	@"SHF_NOTE_NV_TKINFO"
	.tkinfo
        /*0018*/ 	.word	0x00000002
        /*0030*/ 	.string	""
        /*0030*/ 	.string	"ptxas"
        /*0030*/ 	.string	"Cuda compilation tools, release 13.0, V13.0.88"
        /*0030*/ 	.string	"Build cuda_13.0.r13.0/compiler.36424714_0"
        /*0030*/ 	.string	"-arch sm_100 -m 64 "



//--------------------- .note.nv.cuinfo           --------------------------
	.section	.note.nv.cuinfo,"",@"SHT_NOTE"
	.sectionflags	@"SHF_NOTE_NV_CUINFO"
        /*0018*/ 	.short	0x0002
        /*001a*/ 	.short	0x0064
        /*001c*/ 	.short	0x0082
	.zero		2


//--------------------- .nv.info                  --------------------------
	.section	.nv.info,"",@"SHT_CUDA_INFO"
	.align	4


	//----- nvinfo : EIATTR_REGCOUNT
	.align		4
        /*0000*/ 	.byte	0x04, 0x2f
        /*0002*/ 	.short	(.L_2 - .L_1)
	.align		4
.L_1:
        /*0004*/ 	.word	index@(_Z11print_tablev)
        /*0008*/ 	.word	0x00000018


	//----- nvinfo : EIATTR_FRAME_SIZE
	.align		4
.L_2:
        /*000c*/ 	.byte	0x04, 0x11
        /*000e*/ 	.short	(.L_4 - .L_3)
	.align		4
.L_3:
        /*0010*/ 	.word	index@(_Z11print_tablev)
        /*0014*/ 	.word	0x00000010


	//----- nvinfo : EIATTR_MIN_STACK_SIZE
	.align		4
.L_4:
        /*0018*/ 	.byte	0x04, 0x12
        /*001a*/ 	.short	(.L_6 - .L_5)
	.align		4
.L_5:
        /*001c*/ 	.word	index@(_Z11print_tablev)
        /*0020*/ 	.word	0x00000010
.L_6:


//--------------------- .nv.compat                --------------------------
	.section	.nv.compat,"",@"SHT_CUDA_COMPAT_INFO"
	.align	4
        /*0000*/ 	.byte	0x02, 0x09, 0x00, 0x00, 0x02, 0x02, 0x01, 0x00, 0x02, 0x05, 0x05, 0x00, 0x03, 0x07, 0x01, 0x01
        /*0010*/ 	.byte	0x02, 0x03, 0x00, 0x00, 0x02, 0x06, 0x01, 0x00, 0x04, 0x0b, 0x08, 0x00, 0x09, 0x00, 0x00, 0x00
        /*0020*/ 	.byte	0x00, 0x00, 0x00, 0x00


//--------------------- .nv.info._Z11print_tablev --------------------------
	.section	.nv.info._Z11print_tablev,"",@"SHT_CUDA_INFO"
	.sectionflags	@""
	.align	4


	//----- nvinfo : EIATTR_CUDA_API_VERSION
	.align		4
        /*0000*/ 	.byte	0x04, 0x37
        /*0002*/ 	.short	(.L_8 - .L_7)
.L_7:
        /*0004*/ 	.word	0x00000082


	//----- nvinfo : EIATTR_SPARSE_MMA_MASK
	.align		4
.L_8:
        /*0008*/ 	.byte	0x03, 0x50
        /*000a*/ 	.short	0x0000


	//----- nvinfo : EIATTR_MAXREG_COUNT
	.align		4
        /*000c*/ 	.byte	0x03, 0x1b
        /*000e*/ 	.short	0x00ff


	//----- nvinfo : EIATTR_EXTERNS
	.align		4
        /*0010*/ 	.byte	0x04, 0x0f
        /*0012*/ 	.short	(.L_10 - .L_9)


	//   ....[0]....
	.align		4
.L_9:
        /*0014*/ 	.word	index@(vprintf)


	//----- nvinfo : EIATTR_MERCURY_ISA_VERSION
	.align		4
.L_10:
        /*0018*/ 	.byte	0x03, 0x5f
        /*001a*/ 	.short	0x0101


	//----- nvinfo : EIATTR_VRC_CTA_INIT_COUNT
	.align		4
        /*001c*/ 	.byte	0x02, 0x4a
	.zero		1
	.zero		1


	//----- nvinfo : EIATTR_SYSCALL_OFFSETS
	.align		4
        /*0020*/ 	.byte	0x04, 0x46
        /*0022*/ 	.short	(.L_12 - .L_11)


	//   ....[0]....
.L_11:
        /*0024*/ 	.word	0x000001d0


	//----- nvinfo : EIATTR_EXIT_INSTR_OFFSETS
	.align		4
.L_12:
        /*0028*/ 	.byte	0x04, 0x1c
        /*002a*/ 	.short	(.L_14 - .L_13)


	//   ....[0]....
.L_13:
        /*002c*/ 	.word	0x00000100


	//   ....[1]....
        /*0030*/ 	.word	0x000001e0


	//----- nvinfo : EIATTR_CRS_STACK_SIZE
	.align		4
.L_14:
        /*0034*/ 	.byte	0x04, 0x1e
        /*0036*/ 	.short	(.L_16 - .L_15)
.L_15:
        /*0038*/ 	.word	0x00000000


	//----- nvinfo : EIATTR_SW_WAR
	.align		4
.L_16:
        /*003c*/ 	.byte	0x04, 0x36
        /*003e*/ 	.short	(.L_18 - .L_17)
.L_17:
        /*0040*/ 	.word	0x00000008
.L_18:


//--------------------- .nv.callgraph             --------------------------
	.section	.nv.callgraph,"",@"SHT_CUDA_CALLGRAPH"
	.align	4
	.sectionentsize	8
	.align		4
        /*0000*/ 	.word	0x00000000
	.align		4
        /*0004*/ 	.word	0xffffffff
	.align		4
        /*0008*/ 	.word	index@(_Z11print_tablev)
	.align		4
        /*000c*/ 	.word	index@(vprintf)
	.align		4
        /*0010*/ 	.word	0x00000000
	.align		4
        /*0014*/ 	.word	0xfffffffe
	.align		4
        /*0018*/ 	.word	0x00000000
	.align		4
        /*001c*/ 	.word	0xfffffffd
	.align		4
        /*0020*/ 	.word	0x00000000
	.align		4
        /*0024*/ 	.word	0xfffffffc


//--------------------- .nv.constant4             --------------------------
	.section	.nv.constant4,"a",@progbits
	.align	8
	.align		8
.nv.constant4:
        /*0000*/ 	.dword	vprintf
	.align		8
        /*0008*/ 	.dword	$str


//--------------------- .text._Z11print_tablev    --------------------------
	.section	.text._Z11print_tablev,"ax",@progbits
	.align	128
        .global         _Z11print_tablev
        .type           _Z11print_tablev,@function
        .size           _Z11print_tablev,(.L_x_2 - _Z11print_tablev)
        .other          _Z11print_tablev,@"STO_CUDA_ENTRY STV_DEFAULT"
_Z11print_tablev:
.text._Z11print_tablev:
[----:B------:R-:W0:Y:S01]  /*0000*/  LDC R1, c[0x0][0x37c] ;  /* 0x0000df00ff017b82 */ /* 0x000e220000000800 */
[----:B------:R-:W1:Y:S01]  /*0010*/  S2R R0, SR_TID.X ;  /* 0x0000000000007919 */ /* 0x000e620000002100 */
[----:B------:R-:W2:Y:S06]  /*0020*/  LDCU UR5, c[0x0][0x2fc] ;  /* 0x00005f80ff0577ac */ /* 0x000eac0008000800 */
[----:B------:R-:W3:Y:S01]  /*0030*/  LDC R2, c[0x0][0x364] ;  /* 0x0000d900ff027b82 */ /* 0x000ee20000000800 */
[----:B0-----:R-:W-:Y:S01]  /*0040*/  VIADD R1, R1, 0xfffffff0 ;  /* 0xfffffff001017836 */ /* 0x001fe20000000000 */
[----:B------:R-:W3:Y:S01]  /*0050*/  S2R R5, SR_TID.Y ;  /* 0x0000000000057919 */ /* 0x000ee20000002200 */
[----:B------:R-:W0:Y:S05]  /*0060*/  LDCU UR4, c[0x0][0x2f8] ;  /* 0x00005f00ff0477ac */ /* 0x000e2a0008000800 */
[----:B------:R-:W1:Y:S08]  /*0070*/  S2UR UR7, SR_CTAID.X ;  /* 0x00000000000779c3 */ /* 0x000e700000002500 */
[----:B------:R-:W1:Y:S01]  /*0080*/  LDC R3, c[0x0][0x360] ;  /* 0x0000d800ff037b82 */ /* 0x000e620000000800 */
[----:B0-----:R-:W-:-:S07]  /*0090*/  IADD3 R6, P1, PT, R1, UR4, RZ ;  /* 0x0000000401067c10 */ /* 0x001fce000ff3e0ff */
[----:B------:R-:W3:Y:S01]  /*00a0*/  S2UR UR6, SR_CTAID.Y ;  /* 0x00000000000679c3 */ /* 0x000ee20000002600 */
[----:B--2---:R-:W-:Y:S01]  /*00b0*/  IADD3.X R7, PT, PT, RZ, UR5, RZ, P1, !PT ;  /* 0x00000005ff077c10 */ /* 0x004fe20008ffe4ff */
[----:B-1----:R-:W-:-:S05]  /*00c0*/  IMAD R3, R3, UR7, R0 ;  /* 0x0000000703037c24 */ /* 0x002fca000f8e0200 */
[----:B------:R-:W-:Y:S01]  /*00d0*/  ISETP.GT.AND P0, PT, R3, 0x9, PT ;  /* 0x000000090300780c */ /* 0x000fe20003f04270 */
[----:B---3--:R-:W-:-:S05]  /*00e0*/  IMAD R2, R2, UR6, R5 ;  /* 0x0000000602027c24 */ /* 0x008fca000f8e0205 */
[----:B------:R-:W-:-:S13]  /*00f0*/  ISETP.GT.U32.OR P0, PT, R2, 0x9, P0 ;  /* 0x000000090200780c */ /* 0x000fda0000704470 */
[----:B------:R-:W-:Y:S05]  /*0100*/  @P0 EXIT ;  /* 0x000000000000094d */ /* 0x000fea0003800000 */
[C---:B------:R-:W-:Y:S01]  /*0110*/  IMAD R5, R2.reuse, R3, R3 ;  /* 0x0000000302057224 */ /* 0x040fe200078e0203 */
[----:B------:R-:W-:Y:S01]  /*0120*/  MOV R8, 0x0 ;  /* 0x0000000000087802 */ /* 0x000fe20000000f00 */
[----:B------:R-:W-:Y:S01]  /*0130*/  VIADD R2, R2, 0x1 ;  /* 0x0000000102027836 */ /* 0x000fe20000000000 */
[----:B------:R-:W-:Y:S01]  /*0140*/  IADD3 R3, PT, PT, R3, 0x1, RZ ;  /* 0x0000000103037810 */ /* 0x000fe20007ffe0ff */
[----:B------:R-:W0:Y:S02]  /*0150*/  LDCU.64 UR4, c[0x4][0x8] ;  /* 0x01000100ff0477ac */ /* 0x000e240008000a00 */
[----:B------:R-:W-:Y:S01]  /*0160*/  IMAD.IADD R0, R2, 0x1, R5 ;  /* 0x0000000102007824 */ /* 0x000fe200078e0205 */
[----:B------:R-:W1:Y:S01]  /*0170*/  LDC.64 R8, c[0x4][R8] ;  /* 0x0100000008087b82 */ /* 0x000e620000000a00 */
[----:B------:R2:W-:Y:S04]  /*0180*/  STL.64 [R1], R2 ;  /* 0x0000000201007387 */ /* 0x0005e80000100a00 */
[----:B------:R2:W-:Y:S01]  /*0190*/  STL [R1+0x8], R0 ;  /* 0x0000080001007387 */ /* 0x0005e20000100800 */
[----:B0-----:R-:W-:Y:S01]  /*01a0*/  MOV R4, UR4 ;  /* 0x0000000400047c02 */ /* 0x001fe20008000f00 */
[----:B--2---:R-:W-:-:S07]  /*01b0*/  IMAD.U32 R5, RZ, RZ, UR5 ;  /* 0x00000005ff057e24 */ /* 0x004fce000f8e00ff */
[----:B------:R-:W-:-:S07]  /*01c0*/  LEPC R20, `(.L_x_0) ;  /* 0x000000001014794e */ /* 0x000fce0000000000 */
[----:B-1----:R-:W-:Y:S05]  /*01d0*/  CALL.ABS.NOINC R8 ;  /* 0x0000000008007343 */ /* 0x002fea0003c00000 */
.L_x_0:
[----:B------:R-:W-:Y:S05]  /*01e0*/  EXIT ;  /* 0x000000000000794d */ /* 0x000fea0003800000 */
.L_x_1:
[----:B------:R-:W-:-:S00]  /*01f0*/  BRA `(.L_x_1) ;  /* 0xfffffffc00fc7947 */ /* 0x000fc0000383ffff */
[----:B------:R-:W-:-:S00]  /*0200*/  NOP ;  /* 0x0000000000007918 */ /* 0x000fc00000000000 */
[----:B------:R-:W-:-:S00]  /*0210*/  NOP ;  /* 0x0000000000007918 */ /* 0x000fc00000000000 */
[----:B------:R-:W-:-:S00]  /*0220*/  NOP ;  /* 0x0000000000007918 */ /* 0x000fc00000000000 */
[----:B------:R-:W-:-:S00]  /*0230*/  NOP ;  /* 0x0000000000007918 */ /* 0x000fc00000000000 */
[----:B------:R-:W-:-:S00]  /*0240*/  NOP ;  /* 0x0000000000007918 */ /* 0x000fc00000000000 */
[----:B------:R-:W-:-:S00]  /*0250*/  NOP ;  /* 0x0000000000007918 */ /* 0x000fc00000000000 */
[----:B------:R-:W-:-:S00]  /*0260*/  NOP ;  /* 0x0000000000007918 */ /* 0x000fc00000000000 */
[----:B------:R-:W-:-:S00]  /*0270*/  NOP ;  /* 0x0000000000007918 */ /* 0x000fc00000000000 */
.L_x_2:


//--------------------- .nv.global.init           --------------------------
	.section	.nv.global.init,"aw",@progbits
.nv.global.init:
	.type		$str,@object
	.size		$str,(.L_0 - $str)
$str:
        /*0000*/ 	.byte	0x25, 0x64, 0x20, 0x78, 0x20, 0x25, 0x64, 0x20, 0x3d, 0x20, 0x25, 0x64, 0x0a, 0x00
.L_0:


//--------------------- .nv.shared.reserved.0     --------------------------
	.section	.nv.shared.reserved.0,"aw",@nobits
	.weak		__nv_reservedSMEM_offset_0_alias
	.size		__nv_reservedSMEM_offset_0_alias, 0, 64
	.other		__nv_reservedSMEM_offset_0_alias,@"STO_CUDA_RESERVED_SHARED STV_DEFAULT"
__nv_reservedSMEM_offset_0_alias:
	.zero		0
	.zero		64


//--------------------- .nv.constant0._Z11print_tablev --------------------------
	.section	.nv.constant0._Z11print_tablev,"a",@progbits
	.sectionflags	@""
	.align	4
.nv.constant0._Z11print_tablev:
	.zero		896


//--------------------- SYMBOLS --------------------------

	.type		.nv.reservedSmem.offset0,@object
	.size		.nv.reservedSmem.offset0,0x4
	.type		vprintf,@function
